//
// Generated by NVIDIA NVVM Compiler
//
// Compiler Build ID: CL-36424714
// Cuda compilation tools, release 13.0, V13.0.88
// Based on NVVM 20.0.0
//

.version 9.0
.target sm_100
.address_size 64

	// .globl	_Z14matrixMultiply6MatrixS_S_

.visible .entry _Z14matrixMultiply6MatrixS_S_(
	.param .align 8 .b8 _Z14matrixMultiply6MatrixS_S__param_0[16],
	.param .align 8 .b8 _Z14matrixMultiply6MatrixS_S__param_1[16],
	.param .align 8 .b8 _Z14matrixMultiply6MatrixS_S__param_2[16]
)
{
	.reg .pred 	%p<13>;
	.reg .b32 	%r<48>;
	.reg .b32 	%f<68>;
	.reg .b64 	%rd<40>;

	ld.param.u32 	%r3, [_Z14matrixMultiply6MatrixS_S__param_2+4];
	ld.param.u64 	%rd3, [_Z14matrixMultiply6MatrixS_S__param_2+8];
	ld.param.v2.u32 	{%r23, %r1}, [_Z14matrixMultiply6MatrixS_S__param_0];
	ld.param.u64 	%rd5, [_Z14matrixMultiply6MatrixS_S__param_1+8];
	ld.param.u64 	%rd6, [_Z14matrixMultiply6MatrixS_S__param_0+8];
	ld.param.v2.u32 	{%r24, %r25}, [_Z14matrixMultiply6MatrixS_S__param_1];
	cvta.to.global.u64 	%rd1, %rd6;
	cvta.to.global.u64 	%rd2, %rd5;
	mov.u32 	%r26, %ctaid.x;
	mov.u32 	%r27, %ntid.x;
	mov.u32 	%r28, %tid.x;
	mad.lo.s32 	%r4, %r26, %r27, %r28;
	mov.u32 	%r29, %ctaid.y;
	mov.u32 	%r30, %ntid.y;
	mov.u32 	%r31, %tid.y;
	mad.lo.s32 	%r32, %r29, %r30, %r31;
	setp.ge.s32 	%p1, %r4, %r23;
	setp.ge.s32 	%p2, %r32, %r25;
	or.pred  	%p3, %p1, %p2;
	@%p3 bra 	$L__BB0_14;
	setp.lt.s32 	%p4, %r1, 1;
	mov.f32 	%f67, 0f00000000;
	@%p4 bra 	$L__BB0_13;
	mul.lo.s32 	%r6, %r1, %r4;
	and.b32  	%r7, %r1, 7;
	setp.lt.u32 	%p5, %r1, 8;
	mov.f32 	%f67, 0f00000000;
	mov.b32 	%r46, 0;
	@%p5 bra 	$L__BB0_5;
	and.b32  	%r46, %r1, 2147483640;
	neg.s32 	%r44, %r46;
	shl.b32 	%r10, %r25, 3;
	add.s64 	%rd4, %rd1, 16;
	mov.f32 	%f67, 0f00000000;
	mul.wide.s32 	%rd11, %r25, 4;
	mov.u32 	%r42, %r6;
	mov.u32 	%r43, %r32;
$L__BB0_4:
	.pragma "nounroll";
	mul.wide.s32 	%rd7, %r42, 4;
	add.s64 	%rd8, %rd4, %rd7;
	ld.global.f32 	%f17, [%rd8+-16];
	mul.wide.s32 	%rd9, %r43, 4;
	add.s64 	%rd10, %rd2, %rd9;
	ld.global.f32 	%f18, [%rd10];
	fma.rn.f32 	%f19, %f17, %f18, %f67;
	ld.global.f32 	%f20, [%rd8+-12];
	add.s64 	%rd12, %rd10, %rd11;
	ld.global.f32 	%f21, [%rd12];
	fma.rn.f32 	%f22, %f20, %f21, %f19;
	ld.global.f32 	%f23, [%rd8+-8];
	add.s64 	%rd13, %rd12, %rd11;
	ld.global.f32 	%f24, [%rd13];
	fma.rn.f32 	%f25, %f23, %f24, %f22;
	ld.global.f32 	%f26, [%rd8+-4];
	add.s64 	%rd14, %rd13, %rd11;
	ld.global.f32 	%f27, [%rd14];
	fma.rn.f32 	%f28, %f26, %f27, %f25;
	ld.global.f32 	%f29, [%rd8];
	add.s64 	%rd15, %rd14, %rd11;
	ld.global.f32 	%f30, [%rd15];
	fma.rn.f32 	%f31, %f29, %f30, %f28;
	ld.global.f32 	%f32, [%rd8+4];
	add.s64 	%rd16, %rd15, %rd11;
	ld.global.f32 	%f33, [%rd16];
	fma.rn.f32 	%f34, %f32, %f33, %f31;
	ld.global.f32 	%f35, [%rd8+8];
	add.s64 	%rd17, %rd16, %rd11;
	ld.global.f32 	%f36, [%rd17];
	fma.rn.f32 	%f37, %f35, %f36, %f34;
	ld.global.f32 	%f38, [%rd8+12];
	add.s64 	%rd18, %rd17, %rd11;
	ld.global.f32 	%f39, [%rd18];
	fma.rn.f32 	%f67, %f38, %f39, %f37;
	add.s32 	%r44, %r44, 8;
	add.s32 	%r43, %r43, %r10;
	add.s32 	%r42, %r42, 8;
	setp.ne.s32 	%p6, %r44, 0;
	@%p6 bra 	$L__BB0_4;
$L__BB0_5:
	setp.eq.s32 	%p7, %r7, 0;
	@%p7 bra 	$L__BB0_13;
	and.b32  	%r18, %r1, 3;
	setp.lt.u32 	%p8, %r7, 4;
	@%p8 bra 	$L__BB0_8;
	add.s32 	%r34, %r46, %r6;
	mad.lo.s32 	%r35, %r46, %r25, %r32;
	mul.wide.s32 	%rd19, %r34, 4;
	add.s64 	%rd20, %rd1, %rd19;
	ld.global.f32 	%f41, [%rd20];
	mul.wide.s32 	%rd21, %r35, 4;
	add.s64 	%rd22, %rd2, %rd21;
	ld.global.f32 	%f42, [%rd22];
	fma.rn.f32 	%f43, %f41, %f42, %f67;
	ld.global.f32 	%f44, [%rd20+4];
	mul.wide.s32 	%rd23, %r25, 4;
	add.s64 	%rd24, %rd22, %rd23;
	ld.global.f32 	%f45, [%rd24];
	fma.rn.f32 	%f46, %f44, %f45, %f43;
	ld.global.f32 	%f47, [%rd20+8];
	add.s64 	%rd25, %rd24, %rd23;
	ld.global.f32 	%f48, [%rd25];
	fma.rn.f32 	%f49, %f47, %f48, %f46;
	ld.global.f32 	%f50, [%rd20+12];
	add.s64 	%rd26, %rd25, %rd23;
	ld.global.f32 	%f51, [%rd26];
	fma.rn.f32 	%f67, %f50, %f51, %f49;
	add.s32 	%r46, %r46, 4;
$L__BB0_8:
	setp.eq.s32 	%p9, %r18, 0;
	@%p9 bra 	$L__BB0_13;
	setp.eq.s32 	%p10, %r18, 1;
	@%p10 bra 	$L__BB0_11;
	add.s32 	%r36, %r46, %r6;
	mad.lo.s32 	%r37, %r46, %r25, %r32;
	mul.wide.s32 	%rd27, %r36, 4;
	add.s64 	%rd28, %rd1, %rd27;
	ld.global.f32 	%f53, [%rd28];
	mul.wide.s32 	%rd29, %r37, 4;
	add.s64 	%rd30, %rd2, %rd29;
	ld.global.f32 	%f54, [%rd30];
	fma.rn.f32 	%f55, %f53, %f54, %f67;
	ld.global.f32 	%f56, [%rd28+4];
	mul.wide.s32 	%rd31, %r25, 4;
	add.s64 	%rd32, %rd30, %rd31;
	ld.global.f32 	%f57, [%rd32];
	fma.rn.f32 	%f67, %f56, %f57, %f55;
	add.s32 	%r46, %r46, 2;
$L__BB0_11:
	and.b32  	%r38, %r1, 1;
	setp.eq.b32 	%p11, %r38, 1;
	not.pred 	%p12, %p11;
	@%p12 bra 	$L__BB0_13;
	add.s32 	%r39, %r46, %r6;
	mad.lo.s32 	%r40, %r46, %r25, %r32;
	mul.wide.s32 	%rd33, %r39, 4;
	add.s64 	%rd34, %rd1, %rd33;
	ld.global.f32 	%f58, [%rd34];
	mul.wide.s32 	%rd35, %r40, 4;
	add.s64 	%rd36, %rd2, %rd35;
	ld.global.f32 	%f59, [%rd36];
	fma.rn.f32 	%f67, %f58, %f59, %f67;
$L__BB0_13:
	mad.lo.s32 	%r41, %r3, %r4, %r32;
	cvta.to.global.u64 	%rd37, %rd3;
	mul.wide.s32 	%rd38, %r41, 4;
	add.s64 	%rd39, %rd37, %rd38;
	st.global.f32 	[%rd39], %f67;
$L__BB0_14:
	ret;

}


// ===== COMPILED SASS (sm_100) =====

	.target	sm_100

	.elftype	@"ET_EXEC"


//--------------------- .note.nv.tkinfo           --------------------------
	.section	.note.nv.tkinfo,"",@"SHT_NOTE"
	.sectionflags	@"SHF_NOTE_NV_TKINFO"
	.tkinfo
        /*0018*/ 	.word	0x00000002
        /*0030*/ 	.string	""
        /*0030*/ 	.string	"ptxas"
        /*0030*/ 	.string	"Cuda compilation tools, release 13.0, V13.0.88"
        /*0030*/ 	.string	"Build cuda_13.0.r13.0/compiler.36424714_0"
        /*0030*/ 	.string	"-arch sm_100 -m 64 "



//--------------------- .note.nv.cuinfo           --------------------------
	.section	.note.nv.cuinfo,"",@"SHT_NOTE"
	.sectionflags	@"SHF_NOTE_NV_CUINFO"
        /*0018*/ 	.short	0x0002
        /*001a*/ 	.short	0x0064
        /*001c*/ 	.short	0x0082
	.zero		2


//--------------------- .nv.info                  --------------------------
	.section	.nv.info,"",@"SHT_CUDA_INFO"
	.align	4


	//----- nvinfo : EIATTR_REGCOUNT
	.align		4
        /*0000*/ 	.byte	0x04, 0x2f
        /*0002*/ 	.short	(.L_1 - .L_0)
	.align		4
.L_0:
        /*0004*/ 	.word	index@(_Z14matrixMultiply6MatrixS_S_)
        /*0008*/ 	.word	0x00000020


	//----- nvinfo : EIATTR_FRAME_SIZE
	.align		4
.L_1:
        /*000c*/ 	.byte	0x04, 0x11
        /*000e*/ 	.short	(.L_3 - .L_2)
	.align		4
.L_2:
        /*0010*/ 	.word	index@(_Z14matrixMultiply6MatrixS_S_)
        /*0014*/ 	.word	0x00000000


	//----- nvinfo : EIATTR_MIN_STACK_SIZE
	.align		4
.L_3:
        /*0018*/ 	.byte	0x04, 0x12
        /*001a*/ 	.short	(.L_5 - .L_4)
	.align		4
.L_4:
        /*001c*/ 	.word	index@(_Z14matrixMultiply6MatrixS_S_)
        /*0020*/ 	.word	0x00000000
.L_5:


//--------------------- .nv.compat                --------------------------
	.section	.nv.compat,"",@"SHT_CUDA_COMPAT_INFO"
	.align	4
        /*0000*/ 	.byte	0x02, 0x09, 0x00, 0x00, 0x02, 0x02, 0x01, 0x00, 0x02, 0x05, 0x05, 0x00, 0x03, 0x07, 0x01, 0x01
        /*0010*/ 	.byte	0x02, 0x03, 0x00, 0x00, 0x02, 0x06, 0x01, 0x00, 0x04, 0x0b, 0x08, 0x00, 0x09, 0x00, 0x00, 0x00
        /*0020*/ 	.byte	0x00, 0x00, 0x00, 0x00


//--------------------- .nv.info._Z14matrixMultiply6MatrixS_S_ --------------------------
	.section	.nv.info._Z14matrixMultiply6MatrixS_S_,"",@"SHT_CUDA_INFO"
	.sectionflags	@""
	.align	4


	//----- nvinfo : EIATTR_CUDA_API_VERSION
	.align		4
        /*0000*/ 	.byte	0x04, 0x37
        /*0002*/ 	.short	(.L_7 - .L_6)
.L_6:
        /*0004*/ 	.word	0x00000082


	//----- nvinfo : EIATTR_KPARAM_INFO
	.align		4
.L_7:
        /*0008*/ 	.byte	0x04, 0x17
        /*000a*/ 	.short	(.L_9 - .L_8)
.L_8:
        /*000c*/ 	.word	0x00000000
        /*0010*/ 	.short	0x0002
        /*0012*/ 	.short	0x0020
        /*0014*/ 	.byte	0x00, 0xf0, 0x41, 0x00


	//----- nvinfo : EIATTR_KPARAM_INFO
	.align		4
.L_9:
        /*0018*/ 	.byte	0x04, 0x17
        /*001a*/ 	.short	(.L_11 - .L_10)
.L_10:
        /*001c*/ 	.word	0x00000000
        /*0020*/ 	.short	0x0001
        /*0022*/ 	.short	0x0010
        /*0024*/ 	.byte	0x00, 0xf0, 0x41, 0x00


	//----- nvinfo : EIATTR_KPARAM_INFO
	.align		4
.L_11:
        /*0028*/ 	.byte	0x04, 0x17
        /*002a*/ 	.short	(.L_13 - .L_12)
.L_12:
        /*002c*/ 	.word	0x00000000
        /*0030*/ 	.short	0x0000
        /*0032*/ 	.short	0x0000
        /*0034*/ 	.byte	0x00, 0xf0, 0x41, 0x00


	//----- nvinfo : EIATTR_SPARSE_MMA_MASK
	.align		4
.L_13:
        /*0038*/ 	.byte	0x03, 0x50
        /*003a*/ 	.short	0x0000


	//----- nvinfo : EIATTR_MAXREG_COUNT
	.align		4
        /*003c*/ 	.byte	0x03, 0x1b
        /*003e*/ 	.short	0x00ff


	//----- nvinfo : EIATTR_MERCURY_ISA_VERSION
	.align		4
        /*0040*/ 	.byte	0x03, 0x5f
        /*0042*/ 	.short	0x0101


	//----- nvinfo : EIATTR_VRC_CTA_INIT_COUNT
	.align		4
        /*0044*/ 	.byte	0x02, 0x4a
	.zero		1
	.zero		1


	//----- nvinfo : EIATTR_EXIT_INSTR_OFFSETS
	.align		4
        /*0048*/ 	.byte	0x04, 0x1c
        /*004a*/ 	.short	(.L_15 - .L_14)


	//   ....[0]....
.L_14:
        /*004c*/ 	.word	0x000000d0


	//   ....[1]....
        /*0050*/ 	.word	0x00000860


	//----- nvinfo : EIATTR_CBANK_PARAM_SIZE
	.align		4
.L_15:
        /*0054*/ 	.byte	0x03, 0x19
        /*0056*/ 	.short	0x0030


	//----- nvinfo : EIATTR_PARAM_CBANK
	.align		4
        /*0058*/ 	.byte	0x04, 0x0a
        /*005a*/ 	.short	(.L_17 - .L_16)
	.align		4
.L_16:
        /*005c*/ 	.word	index@(.nv.constant0._Z14matrixMultiply6MatrixS_S_)
        /*0060*/ 	.short	0x0380
        /*0062*/ 	.short	0x0030


	//----- nvinfo : EIATTR_SW_WAR
	.align		4
.L_17:
        /*0064*/ 	.byte	0x04, 0x36
        /*0066*/ 	.short	(.L_19 - .L_18)
.L_18:
        /*0068*/ 	.word	0x00000008
.L_19:


//--------------------- .nv.callgraph             --------------------------
	.section	.nv.callgraph,"",@"SHT_CUDA_CALLGRAPH"
	.align	4
	.sectionentsize	8
	.align		4
        /*0000*/ 	.word	0x00000000
	.align		4
        /*0004*/ 	.word	0xffffffff
	.align		4
        /*0008*/ 	.word	0x00000000
	.align		4
        /*000c*/ 	.word	0xfffffffe
	.align		4
        /*0010*/ 	.word	0x00000000
	.align		4
        /*0014*/ 	.word	0xfffffffd
	.align		4
        /*0018*/ 	.word	0x00000000
	.align		4
        /*001c*/ 	.word	0xfffffffc


//--------------------- .text._Z14matrixMultiply6MatrixS_S_ --------------------------
	.section	.text._Z14matrixMultiply6MatrixS_S_,"ax",@progbits
	.align	128
        .global         _Z14matrixMultiply6MatrixS_S_
        .type           _Z14matrixMultiply6MatrixS_S_,@function
        .size           _Z14matrixMultiply6MatrixS_S_,(.L_x_5 - _Z14matrixMultiply6MatrixS_S_)
        .other          _Z14matrixMultiply6MatrixS_S_,@"STO_CUDA_ENTRY STV_DEFAULT"
_Z14matrixMultiply6MatrixS_S_:
.text._Z14matrixMultiply6MatrixS_S_:
[----:B------:R-:W-:Y:S01]  /*0000*/  LDC R1, c[0x0][0x37c] ;  /* 0x0000df00ff017b82 */ /* 0x000fe20000000800 */
[----:B------:R-:W0:Y:S07]  /*0010*/  S2R R3, SR_TID.Y ;  /* 0x0000000000037919 */ /* 0x000e2e0000002200 */
[----:B------:R-:W1:Y:S01]  /*0020*/  LDC R17, c[0x0][0x360] ;  /* 0x0000d800ff117b82 */ /* 0x000e620000000800 */
[----:B------:R-:W2:Y:S01]  /*0030*/  LDCU UR6, c[0x0][0x380] ;  /* 0x00007000ff0677ac */ /* 0x000ea20008000800 */
[----:B------:R-:W1:Y:S06]  /*0040*/  S2R R2, SR_TID.X ;  /* 0x0000000000027919 */ /* 0x000e6c0000002100 */
[----:B------:R-:W0:Y:S08]  /*0050*/  S2UR UR5, SR_CTAID.Y ;  /* 0x00000000000579c3 */ /* 0x000e300000002600 */
[----:B------:R-:W0:Y:S08]  /*0060*/  LDC R0, c[0x0][0x364] ;  /* 0x0000d900ff007b82 */ /* 0x000e300000000800 */
[----:B------:R-:W1:Y:S08]  /*0070*/  S2UR UR4, SR_CTAID.X ;  /* 0x00000000000479c3 */ /* 0x000e700000002500 */
[----:B------:R-:W3:Y:S01]  /*0080*/  LDC R15, c[0x0][0x394] ;  /* 0x0000e500ff0f7b82 */ /* 0x000ee20000000800 */
[----:B0-----:R-:W-:-:S02]  /*0090*/  IMAD R0, R0, UR5, R3 ;  /* 0x0000000500007c24 */ /* 0x001fc4000f8e0203 */
[----:B-1----:R-:W-:-:S03]  /*00a0*/  IMAD R17, R17, UR4, R2 ;  /* 0x0000000411117c24 */ /* 0x002fc6000f8e0202 */
[----:B---3--:R-:W-:-:S04]  /*00b0*/  ISETP.GE.AND P0, PT, R0, R15, PT ;  /* 0x0000000f0000720c */ /* 0x008fc80003f06270 */
[----:B--2---:R-:W-:-:S13]  /*00c0*/  ISETP.GE.OR P0, PT, R17, UR6, P0 ;  /* 0x0000000611007c0c */ /* 0x004fda0008706670 */
[----:B------:R-:W-:Y:S05]  /*00d0*/  @P0 EXIT ;  /* 0x000000000000094d */ /* 0x000fea0003800000 */
[----:B------:R-:W0:Y:S01]  /*00e0*/  LDC R14, c[0x0][0x384] ;  /* 0x0000e100ff0e7b82 */ /* 0x000e220000000800 */
[----:B------:R-:W1:Y:S01]  /*00f0*/  LDCU.64 UR6, c[0x0][0x358] ;  /* 0x00006b00ff0677ac */ /* 0x000e620008000a00 */
[----:B------:R-:W-:Y:S01]  /*0100*/  HFMA2 R26, -RZ, RZ, 0, 0 ;  /* 0x00000000ff1a7431 */ /* 0x000fe200000001ff */
[----:B0-----:R-:W-:-:S13]  /*0110*/  ISETP.GE.AND P0, PT, R14, 0x1, PT ;  /* 0x000000010e00780c */ /* 0x001fda0003f06270 */
[----:B-1----:R-:W-:Y:S05]  /*0120*/  @!P0 BRA `(.L_x_0) ;  /* 0x0000000400b88947 */ /* 0x002fea0003800000 */
[C---:B------:R-:W-:Y:S01]  /*0130*/  ISETP.GE.U32.AND P1, PT, R14.reuse, 0x8, PT ;  /* 0x000000080e00780c */ /* 0x040fe20003f26070 */
[----:B------:R-:W-:Y:S01]  /*0140*/  IMAD R18, R17, R14, RZ ;  /* 0x0000000e11127224 */ /* 0x000fe200078e02ff */
[----:B------:R-:W-:Y:S02]  /*0150*/  LOP3.LUT R25, R14, 0x7, RZ, 0xc0, !PT ;  /* 0x000000070e197812 */ /* 0x000fe400078ec0ff */
[----:B------:R-:W-:Y:S02]  /*0160*/  MOV R26, RZ ;  /* 0x000000ff001a7202 */ /* 0x000fe40000000f00 */
[----:B------:R-:W-:Y:S02]  /*0170*/  ISETP.NE.AND P0, PT, R25, RZ, PT ;  /* 0x000000ff1900720c */ /* 0x000fe40003f05270 */
[----:B------:R-:W-:-:S05]  /*0180*/  MOV R19, RZ ;  /* 0x000000ff00137202 */ /* 0x000fca0000000f00 */
[----:B------:R-:W-:Y:S06]  /*0190*/  @!P1 BRA `(.L_x_1) ;  /* 0x0000000000c49947 */ /* 0x000fec0003800000 */
[----:B------:R-:W0:Y:S01]  /*01a0*/  LDCU.64 UR4, c[0x0][0x388] ;  /* 0x00007100ff0477ac */ /* 0x000e220008000a00 */
[----:B------:R-:W-:Y:S02]  /*01b0*/  LOP3.LUT R19, R14, 0x7ffffff8, RZ, 0xc0, !PT ;  /* 0x7ffffff80e137812 */ /* 0x000fe400078ec0ff */
[----:B------:R-:W-:Y:S02]  /*01c0*/  MOV R26, RZ ;  /* 0x000000ff001a7202 */ /* 0x000fe40000000f00 */
[----:B------:R-:W-:Y:S02]  /*01d0*/  MOV R16, R18 ;  /* 0x0000001200107202 */ /* 0x000fe40000000f00 */
[----:B------:R-:W-:Y:S02]  /*01e0*/  MOV R22, R0 ;  /* 0x0000000000167202 */ /* 0x000fe40000000f00 */
[----:B------:R-:W-:Y:S01]  /*01f0*/  IADD3 R20, PT, PT, -R19, RZ, RZ ;  /* 0x000000ff13147210 */ /* 0x000fe20007ffe1ff */
[----:B0-----:R-:W-:-:S04]  /*0200*/  UIADD3 UR4, UP0, UPT, UR4, 0x10, URZ ;  /* 0x0000001004047890 */ /* 0x001fc8000ff1e0ff */
[----:B------:R-:W-:-:S12]  /*0210*/  UIADD3.X UR5, UPT, UPT, URZ, UR5, URZ, UP0, !UPT ;  /* 0x00000005ff057290 */ /* 0x000fd800087fe4ff */
.L_x_2:
[----:B------:R-:W0:Y:S01]  /*0220*/  LDC.64 R12, c[0x0][0x398] ;  /* 0x0000e600ff0c7b82 */ /* 0x000e220000000a00 */
[----:B------:R-:W-:Y:S02]  /*0230*/  MOV R2, UR4 ;  /* 0x0000000400027c02 */ /* 0x000fe40008000f00 */
[----:B------:R-:W-:-:S03]  /*0240*/  MOV R3, UR5 ;  /* 0x0000000500037c02 */ /* 0x000fc60008000f00 */
[----:B------:R-:W-:-:S05]  /*0250*/  IMAD.WIDE R2, R16, 0x4, R2 ;  /* 0x0000000410027825 */ /* 0x000fca00078e0202 */
[----:B------:R-:W2:Y:S04]  /*0260*/  LDG.E R21, desc[UR6][R2.64+-0x10] ;  /* 0xfffff00602157981 */ /* 0x000ea8000c1e1900 */
[----:B------:R-:W3:Y:S04]  /*0270*/  LDG.E R23, desc[UR6][R2.64+-0xc] ;  /* 0xfffff40602177981 */ /* 0x000ee8000c1e1900 */
[----:B------:R-:W4:Y:S01]  /*0280*/  LDG.E R29, desc[UR6][R2.64+-0x8] ;  /* 0xfffff806021d7981 */ /* 0x000f22000c1e1900 */
[----:B0-----:R-:W-:-:S05]  /*0290*/  IMAD.WIDE R12, R22, 0x4, R12 ;  /* 0x00000004160c7825 */ /* 0x001fca00078e020c */
[----:B------:R0:W2:Y:S01]  /*02a0*/  LDG.E R24, desc[UR6][R12.64] ;  /* 0x000000060c187981 */ /* 0x0000a2000c1e1900 */
[----:B------:R-:W-:-:S04]  /*02b0*/  IMAD.WIDE R10, R15, 0x4, R12 ;  /* 0x000000040f0a7825 */ /* 0x000fc800078e020c */
[C---:B------:R-:W-:Y:S02]  /*02c0*/  IMAD.WIDE R4, R15.reuse, 0x4, R10 ;  /* 0x000000040f047825 */ /* 0x040fe400078e020a */
[----:B------:R-:W3:Y:S02]  /*02d0*/  LDG.E R10, desc[UR6][R10.64] ;  /* 0x000000060a0a7981 */ /* 0x000ee4000c1e1900 */
[C---:B------:R-:W-:Y:S02]  /*02e0*/  IMAD.WIDE R6, R15.reuse, 0x4, R4 ;  /* 0x000000040f067825 */ /* 0x040fe400078e0204 */
[----:B------:R1:W4:Y:S02]  /*02f0*/  LDG.E R28, desc[UR6][R4.64] ;  /* 0x00000006041c7981 */ /* 0x000324000c1e1900 */
[C---:B------:R-:W-:Y:S02]  /*0300*/  IMAD.WIDE R8, R15.reuse, 0x4, R6 ;  /* 0x000000040f087825 */ /* 0x040fe400078e0206 */
[----:B------:R-:W5:Y:S02]  /*0310*/  LDG.E R6, desc[UR6][R6.64] ;  /* 0x0000000606067981 */ /* 0x000f64000c1e1900 */
[----:B0-----:R-:W-:-:S05]  /*0320*/  IMAD.WIDE R12, R15, 0x4, R8 ;  /* 0x000000040f0c7825 */ /* 0x001fca00078e0208 */
[----:B------:R-:W5:Y:S04]  /*0330*/  LDG.E R11, desc[UR6][R12.64] ;  /* 0x000000060c0b7981 */ /* 0x000f68000c1e1900 */
[----:B------:R-:W5:Y:S04]  /*0340*/  LDG.E R7, desc[UR6][R8.64] ;  /* 0x0000000608077981 */ /* 0x000f68000c1e1900 */
[----:B------:R-:W5:Y:S04]  /*0350*/  LDG.E R9, desc[UR6][R2.64+-0x4] ;  /* 0xfffffc0602097981 */ /* 0x000f68000c1e1900 */
[----:B------:R-:W5:Y:S01]  /*0360*/  LDG.E R8, desc[UR6][R2.64+0x8] ;  /* 0x0000080602087981 */ /* 0x000f62000c1e1900 */
[----:B--2---:R-:W-:Y:S01]  /*0370*/  FFMA R24, R21, R24, R26 ;  /* 0x0000001815187223 */ /* 0x004fe2000000001a */
[----:B------:R-:W-:-:S02]  /*0380*/  IMAD.WIDE R26, R15, 0x4, R12 ;  /* 0x000000040f1a7825 */ /* 0x000fc400078e020c */
[----:B------:R-:W2:Y:S04]  /*0390*/  LDG.E R21, desc[UR6][R2.64] ;  /* 0x0000000602157981 */ /* 0x000ea8000c1e1900 */
[----:B------:R-:W2:Y:S01]  /*03a0*/  LDG.E R12, desc[UR6][R2.64+0x4] ;  /* 0x00000406020c7981 */ /* 0x000ea2000c1e1900 */
[----:B-1----:R-:W-:-:S03]  /*03b0*/  IMAD.WIDE R4, R15, 0x4, R26 ;  /* 0x000000040f047825 */ /* 0x002fc600078e021a */
[----:B------:R-:W2:Y:S04]  /*03c0*/  LDG.E R13, desc[UR6][R2.64+0xc] ;  /* 0x00000c06020d7981 */ /* 0x000ea8000c1e1900 */
[----:B------:R-:W2:Y:S04]  /*03d0*/  LDG.E R4, desc[UR6][R4.64] ;  /* 0x0000000604047981 */ /* 0x000ea8000c1e1900 */
[----:B------:R-:W2:Y:S01]  /*03e0*/  LDG.E R3, desc[UR6][R26.64] ;  /* 0x000000061a037981 */ /* 0x000ea2000c1e1900 */
[----:B---3--:R-:W-:Y:S01]  /*03f0*/  FFMA R10, R23, R10, R24 ;  /* 0x0000000a170a7223 */ /* 0x008fe20000000018 */
[----:B------:R-:W-:-:S03]  /*0400*/  IADD3 R20, PT, PT, R20, 0x8, RZ ;  /* 0x0000000814147810 */ /* 0x000fc60007ffe0ff */
[----:B----4-:R-:W-:Y:S01]  /*0410*/  FFMA R10, R29, R28, R10 ;  /* 0x0000001c1d0a7223 */ /* 0x010fe2000000000a */
[----:B------:R-:W-:Y:S02]  /*0420*/  ISETP.NE.AND P1, PT, R20, RZ, PT ;  /* 0x000000ff1400720c */ /* 0x000fe40003f25270 */
[----:B------:R-:W-:Y:S01]  /*0430*/  LEA R22, R15, R22, 0x3 ;  /* 0x000000160f167211 */ /* 0x000fe200078e18ff */
[----:B-----5:R-:W-:Y:S01]  /*0440*/  FFMA R6, R9, R6, R10 ;  /* 0x0000000609067223 */ /* 0x020fe2000000000a */
[----:B------:R-:W-:-:S03]  /*0450*/  IADD3 R16, PT, PT, R16, 0x8, RZ ;  /* 0x0000000810107810 */ /* 0x000fc60007ffe0ff */
[----:B--2---:R-:W-:-:S04]  /*0460*/  FFMA R7, R21, R7, R6 ;  /* 0x0000000715077223 */ /* 0x004fc80000000006 */
[----:B------:R-:W-:-:S04]  /*0470*/  FFMA R7, R12, R11, R7 ;  /* 0x0000000b0c077223 */ /* 0x000fc80000000007 */
[----:B------:R-:W-:-:S04]  /*0480*/  FFMA R8, R8, R3, R7 ;  /* 0x0000000308087223 */ /* 0x000fc80000000007 */
[----:B------:R-:W-:Y:S01]  /*0490*/  FFMA R26, R13, R4, R8 ;  /* 0x000000040d1a7223 */ /* 0x000fe20000000008 */
[----:B------:R-:W-:Y:S06]  /*04a0*/  @P1 BRA `(.L_x_2) ;  /* 0xfffffffc005c1947 */ /* 0x000fec000383ffff */
.L_x_1:
[----:B------:R-:W-:Y:S05]  /*04b0*/  @!P0 BRA `(.L_x_0) ;  /* 0x0000000000d48947 */ /* 0x000fea0003800000 */
[----:B------:R-:W-:Y:S02]  /*04c0*/  ISETP.GE.U32.AND P0, PT, R25, 0x4, PT ;  /* 0x000000041900780c */ /* 0x000fe40003f06070 */
[----:B------:R-:W-:-:S04]  /*04d0*/  LOP3.LUT R16, R14, 0x3, RZ, 0xc0, !PT ;  /* 0x000000030e107812 */ /* 0x000fc800078ec0ff */
[----:B------:R-:W-:-:S07]  /*04e0*/  ISETP.NE.AND P1, PT, R16, RZ, PT ;  /* 0x000000ff1000720c */ /* 0x000fce0003f25270 */
[----:B------:R-:W-:Y:S06]  /*04f0*/  @!P0 BRA `(.L_x_3) ;  /* 0x0000000000588947 */ /* 0x000fec0003800000 */
[----:B------:R-:W0:Y:S01]  /*0500*/  LDC.64 R8, c[0x0][0x398] ;  /* 0x0000e600ff087b82 */ /* 0x000e220000000a00 */
[----:B------:R-:W-:Y:S01]  /*0510*/  IMAD R7, R19, R15, R0 ;  /* 0x0000000f13077224 */ /* 0x000fe200078e0200 */
[----:B------:R-:W-:-:S06]  /*0520*/  IADD3 R5, PT, PT, R18, R19, RZ ;  /* 0x0000001312057210 */ /* 0x000fcc0007ffe0ff */
[----:B------:R-:W1:Y:S01]  /*0530*/  LDC.64 R2, c[0x0][0x388] ;  /* 0x0000e200ff027b82 */ /* 0x000e620000000a00 */
[----:B0-----:R-:W-:-:S04]  /*0540*/  IMAD.WIDE R8, R7, 0x4, R8 ;  /* 0x0000000407087825 */ /* 0x001fc800078e0208 */
[----:B------:R-:W-:Y:S02]  /*0550*/  IMAD.WIDE R10, R15, 0x4, R8 ;  /* 0x000000040f0a7825 */ /* 0x000fe400078e0208 */
[----:B------:R-:W2:Y:S02]  /*0560*/  LDG.E R8, desc[UR6][R8.64] ;  /* 0x0000000608087981 */ /* 0x000ea4000c1e1900 */
[----:B-1----:R-:W-:-:S04]  /*0570*/  IMAD.WIDE R2, R5, 0x4, R2 ;  /* 0x0000000405027825 */ /* 0x002fc800078e0202 */
[C---:B------:R-:W-:Y:S01]  /*0580*/  IMAD.WIDE R4, R15.reuse, 0x4, R10 ;  /* 0x000000040f047825 */ /* 0x040fe200078e020a */
[----:B------:R-:W2:Y:S04]  /*0590*/  LDG.E R13, desc[UR6][R2.64] ;  /* 0x00000006020d7981 */ /* 0x000ea8000c1e1900 */
[----:B------:R-:W3:Y:S01]  /*05a0*/  LDG.E R10, desc[UR6][R10.64] ;  /* 0x000000060a0a7981 */ /* 0x000ee2000c1e1900 */
[----:B------:R-:W-:-:S03]  /*05b0*/  IMAD.WIDE R6, R15, 0x4, R4 ;  /* 0x000000040f067825 */ /* 0x000fc600078e0204 */
[----:B------:R-:W3:Y:S04]  /*05c0*/  LDG.E R12, desc[UR6][R2.64+0x4] ;  /* 0x00000406020c7981 */ /* 0x000ee8000c1e1900 */
[----:B------:R-:W4:Y:S04]  /*05d0*/  LDG.E R20, desc[UR6][R4.64] ;  /* 0x0000000604147981 */ /* 0x000f28000c1e1900 */
[----:B------:R-:W4:Y:S04]  /*05e0*/  LDG.E R21, desc[UR6][R2.64+0x8] ;  /* 0x0000080602157981 */ /* 0x000f28000c1e1900 */
[----:B------:R-:W5:Y:S04]  /*05f0*/  LDG.E R23, desc[UR6][R2.64+0xc] ;  /* 0x00000c0602177981 */ /* 0x000f68000c1e1900 */
[----:B------:R-:W5:Y:S01]  /*0600*/  LDG.E R6, desc[UR6][R6.64] ;  /* 0x0000000606067981 */ /* 0x000f62000c1e1900 */
[----:B------:R-:W-:Y:S01]  /*0610*/  IADD3 R19, PT, PT, R19, 0x4, RZ ;  /* 0x0000000413137810 */ /* 0x000fe20007ffe0ff */
[----:B--2---:R-:W-:-:S04]  /*0620*/  FFMA R13, R13, R8, R26 ;  /* 0x000000080d0d7223 */ /* 0x004fc8000000001a */
[----:B---3--:R-:W-:-:S04]  /*0630*/  FFMA R12, R12, R10, R13 ;  /* 0x0000000a0c0c7223 */ /* 0x008fc8000000000d */
[----:B----4-:R-:W-:-:S04]  /*0640*/  FFMA R12, R21, R20, R12 ;  /* 0x00000014150c7223 */ /* 0x010fc8000000000c */
[----:B-----5:R-:W-:-:S07]  /*0650*/  FFMA R26, R23, R6, R12 ;  /* 0x00000006171a7223 */ /* 0x020fce000000000c */
.L_x_3:
[----:B------:R-:W-:Y:S05]  /*0660*/  @!P1 BRA `(.L_x_0) ;  /* 0x0000000000689947 */ /* 0x000fea0003800000 */
[----:B------:R-:W-:Y:S02]  /*0670*/  ISETP.NE.AND P0, PT, R16, 0x1, PT ;  /* 0x000000011000780c */ /* 0x000fe40003f05270 */
[----:B------:R-:W-:-:S04]  /*0680*/  LOP3.LUT R14, R14, 0x1, RZ, 0xc0, !PT ;  /* 0x000000010e0e7812 */ /* 0x000fc800078ec0ff */
[----:B------:R-:W-:-:S07]  /*0690*/  ISETP.NE.U32.AND P1, PT, R14, 0x1, PT ;  /* 0x000000010e00780c */ /* 0x000fce0003f25070 */
[----:B------:R-:W0:Y:S01]  /*06a0*/  @P0 LDC.64 R8, c[0x0][0x398] ;  /* 0x0000e600ff080b82 */ /* 0x000e220000000a00 */
[C---:B------:R-:W-:Y:S01]  /*06b0*/  @P0 IMAD R13, R19.reuse, R15, R0 ;  /* 0x0000000f130d0224 */ /* 0x040fe200078e0200 */
[----:B------:R-:W-:Y:S02]  /*06c0*/  @P0 IADD3 R11, PT, PT, R18, R19, RZ ;  /* 0x00000013120b0210 */ /* 0x000fe40007ffe0ff */
[----:B------:R-:W-:-:S04]  /*06d0*/  @P0 IADD3 R19, PT, PT, R19, 0x2, RZ ;  /* 0x0000000213130810 */ /* 0x000fc80007ffe0ff */
[----:B------:R-:W1:Y:S08]  /*06e0*/  @P0 LDC.64 R6, c[0x0][0x388] ;  /* 0x0000e200ff060b82 */ /* 0x000e700000000a00 */
[----:B------:R-:W2:Y:S08]  /*06f0*/  @!P1 LDC.64 R4, c[0x0][0x388] ;  /* 0x0000e200ff049b82 */ /* 0x000eb00000000a00 */
[----:B------:R-:W3:Y:S01]  /*0700*/  @!P1 LDC.64 R2, c[0x0][0x398] ;  /* 0x0000e600ff029b82 */ /* 0x000ee20000000a00 */
[----:B0-----:R-:W-:Y:S01]  /*0710*/  @P0 IMAD.WIDE R8, R13, 0x4, R8 ;  /* 0x000000040d080825 */ /* 0x001fe200078e0208 */
[----:B------:R-:W-:-:S03]  /*0720*/  @!P1 IADD3 R13, PT, PT, R18, R19, RZ ;  /* 0x00000013120d9210 */ /* 0x000fc60007ffe0ff */
[----:B------:R-:W-:Y:S01]  /*0730*/  @!P1 IMAD R19, R19, R15, R0 ;  /* 0x0000000f13139224 */ /* 0x000fe200078e0200 */
[----:B------:R-:W4:Y:S01]  /*0740*/  @P0 LDG.E R12, desc[UR6][R8.64] ;  /* 0x00000006080c0981 */ /* 0x000f22000c1e1900 */
[----:B-1----:R-:W-:-:S04]  /*0750*/  @P0 IMAD.WIDE R6, R11, 0x4, R6 ;  /* 0x000000040b060825 */ /* 0x002fc800078e0206 */
[----:B------:R-:W-:Y:S01]  /*0760*/  @P0 IMAD.WIDE R10, R15, 0x4, R8 ;  /* 0x000000040f0a0825 */ /* 0x000fe200078e0208 */
[----:B------:R-:W5:Y:S04]  /*0770*/  @P0 LDG.E R21, desc[UR6][R6.64+0x4] ;  /* 0x0000040606150981 */ /* 0x000f68000c1e1900 */
[----:B------:R-:W4:Y:S01]  /*0780*/  @P0 LDG.E R15, desc[UR6][R6.64] ;  /* 0x00000006060f0981 */ /* 0x000f22000c1e1900 */
[----:B--2---:R-:W-:-:S03]  /*0790*/  @!P1 IMAD.WIDE R4, R13, 0x4, R4 ;  /* 0x000000040d049825 */ /* 0x004fc600078e0204 */
[----:B------:R-:W5:Y:S01]  /*07a0*/  @P0 LDG.E R10, desc[UR6][R10.64] ;  /* 0x000000060a0a0981 */ /* 0x000f62000c1e1900 */
[----:B---3--:R-:W-:-:S03]  /*07b0*/  @!P1 IMAD.WIDE R2, R19, 0x4, R2 ;  /* 0x0000000413029825 */ /* 0x008fc600078e0202 */
[----:B------:R-:W2:Y:S04]  /*07c0*/  @!P1 LDG.E R5, desc[UR6][R4.64] ;  /* 0x0000000604059981 */ /* 0x000ea8000c1e1900 */
[----:B------:R-:W2:Y:S01]  /*07d0*/  @!P1 LDG.E R2, desc[UR6][R2.64] ;  /* 0x0000000602029981 */ /* 0x000ea2000c1e1900 */
[----:B----4-:R-:W-:-:S04]  /*07e0*/  @P0 FFMA R12, R15, R12, R26 ;  /* 0x0000000c0f0c0223 */ /* 0x010fc8000000001a */
[----:B-----5:R-:W-:-:S04]  /*07f0*/  @P0 FFMA R26, R21, R10, R12 ;  /* 0x0000000a151a0223 */ /* 0x020fc8000000000c */
[----:B--2---:R-:W-:-:S07]  /*0800*/  @!P1 FFMA R26, R5, R2, R26 ;  /* 0x00000002051a9223 */ /* 0x004fce000000001a */
.L_x_0:
[----:B------:R-:W0:Y:S01]  /*0810*/  LDC.64 R2, c[0x0][0x3a8] ;  /* 0x0000ea00ff027b82 */ /* 0x000e220000000a00 */
[----:B------:R-:W1:Y:S02]  /*0820*/  LDCU UR4, c[0x0][0x3a4] ;  /* 0x00007480ff0477ac */ /* 0x000e640008000800 */
[----:B-1----:R-:W-:-:S04]  /*0830*/  IMAD R17, R17, UR4, R0 ;  /* 0x0000000411117c24 */ /* 0x002fc8000f8e0200 */
[----:B0-----:R-:W-:-:S05]  /*0840*/  IMAD.WIDE R2, R17, 0x4, R2 ;  /* 0x0000000411027825 */ /* 0x001fca00078e0202 */
[----:B------:R-:W-:Y:S01]  /*0850*/  STG.E desc[UR6][R2.64], R26 ;  /* 0x0000001a02007986 */ /* 0x000fe2000c101906 */
[----:B------:R-:W-:Y:S05]  /*0860*/  EXIT ;  /* 0x000000000000794d */ /* 0x000fea0003800000 */
.L_x_4:
[----:B------:R-:W-:-:S00]  /*0870*/  BRA `(.L_x_4) ;  /* 0xfffffffc00fc7947 */ /* 0x000fc0000383ffff */
[----:B------:R-:W-:-:S00]  /*0880*/  NOP ;  /* 0x0000000000007918 */ /* 0x000fc00000000000 */
[----:B------:R-:W-:-:S00]  /*0890*/  NOP ;  /* 0x0000000000007918 */ /* 0x000fc00000000000 */
[----:B------:R-:W-:-:S00]  /*08a0*/  NOP ;  /* 0x0000000000007918 */ /* 0x000fc00000000000 */
[----:B------:R-:W-:-:S00]  /*08b0*/  NOP ;  /* 0x0000000000007918 */ /* 0x000fc00000000000 */
[----:B------:R-:W-:-:S00]  /*08c0*/  NOP ;  /* 0x0000000000007918 */ /* 0x000fc00000000000 */
[----:B------:R-:W-:-:S00]  /*08d0*/  NOP ;  /* 0x0000000000007918 */ /* 0x000fc00000000000 */
[----:B------:R-:W-:-:S00]  /*08e0*/  NOP ;  /* 0x0000000000007918 */ /* 0x000fc00000000000 */
[----:B------:R-:W-:-:S00]  /*08f0*/  NOP ;  /* 0x0000000000007918 */ /* 0x000fc00000000000 */
.L_x_5:


//--------------------- .nv.shared.reserved.0     --------------------------
	.section	.nv.shared.reserved.0,"aw",@nobits
	.weak		__nv_reservedSMEM_offset_0_alias
	.size		__nv_reservedSMEM_offset_0_alias, 0, 64
	.other		__nv_reservedSMEM_offset_0_alias,@"STO_CUDA_RESERVED_SHARED STV_DEFAULT"
__nv_reservedSMEM_offset_0_alias:
	.zero		0
	.zero		64


//--------------------- .nv.constant0._Z14matrixMultiply6MatrixS_S_ --------------------------
	.section	.nv.constant0._Z14matrixMultiply6MatrixS_S_,"a",@progbits
	.sectionflags	@""
	.align	4
.nv.constant0._Z14matrixMultiply6MatrixS_S_:
	.zero		944


//--------------------- SYMBOLS --------------------------

	.type		.nv.reservedSmem.offset0,@object
	.size		.nv.reservedSmem.offset0,0x4
